//
// Generated by NVIDIA NVVM Compiler
//
// Compiler Build ID: CL-36424714
// Cuda compilation tools, release 13.0, V13.0.88
// Based on NVVM 20.0.0
//

.version 9.0
.target sm_100
.address_size 64

	// .globl	_Z14kernelIntegralffPfi
// _ZZ14kernelIntegralffPfiE9elementos has been demoted
.global .align 4 .b8 __cudart_i2opi_f[24] = {65, 144, 67, 60, 153, 149, 98, 219, 192, 221, 52, 245, 209, 87, 39, 252, 41, 21, 68, 78, 110, 131, 249, 162};

.visible .entry _Z14kernelIntegralffPfi(
	.param .f32 _Z14kernelIntegralffPfi_param_0,
	.param .f32 _Z14kernelIntegralffPfi_param_1,
	.param .u64 .ptr .align 1 _Z14kernelIntegralffPfi_param_2,
	.param .u32 _Z14kernelIntegralffPfi_param_3
)
{
	.local .align 4 .b8 	__local_depot0[28];
	.reg .b64 	%SP;
	.reg .b64 	%SPL;
	.reg .pred 	%p<23>;
	.reg .b32 	%r<48>;
	.reg .b32 	%f<83>;
	.reg .b64 	%rd<25>;
	.reg .b64 	%fd<3>;
	// demoted variable
	.shared .align 4 .b8 _ZZ14kernelIntegralffPfiE9elementos[4096];
	mov.u64 	%SPL, __local_depot0;
	ld.param.f32 	%f18, [_Z14kernelIntegralffPfi_param_0];
	ld.param.f32 	%f19, [_Z14kernelIntegralffPfi_param_1];
	ld.param.u64 	%rd9, [_Z14kernelIntegralffPfi_param_2];
	ld.param.u32 	%r18, [_Z14kernelIntegralffPfi_param_3];
	add.u64 	%rd1, %SPL, 0;
	mov.u32 	%r1, %tid.x;
	mov.u32 	%r2, %ctaid.x;
	cvt.rn.f32.u32 	%f21, %r1;
	cvt.rn.f32.u32 	%f22, %r2;
	mov.u32 	%r19, %ntid.x;
	cvt.rn.f32.u32 	%f1, %r19;
	fma.rn.f32 	%f79, %f22, %f1, %f21;
	cvt.rn.f32.s32 	%f3, %r18;
	setp.geu.f32 	%p1, %f79, %f3;
	mov.f32 	%f81, 0f00000000;
	@%p1 bra 	$L__BB0_13;
	mov.u32 	%r20, %nctaid.x;
	cvt.rn.f32.u32 	%f24, %r20;
	mul.f32 	%f4, %f1, %f24;
	mov.f32 	%f81, 0f00000000;
	mov.u64 	%rd11, __cudart_i2opi_f;
$L__BB0_2:
	setp.eq.f32 	%p2, %f79, 0f00000000;
	@%p2 bra 	$L__BB0_12;
	fma.rn.f32 	%f25, %f19, %f79, %f18;
	fma.rn.f32 	%f26, %f25, %f25, 0f40800000;
	div.rn.f32 	%f7, %f25, %f26;
	rcp.rn.f32 	%f8, %f25;
	mul.f32 	%f27, %f8, 0f3F22F983;
	cvt.rni.s32.f32 	%r47, %f27;
	cvt.rn.f32.s32 	%f28, %r47;
	fma.rn.f32 	%f29, %f28, 0fBFC90FDA, %f8;
	fma.rn.f32 	%f30, %f28, 0fB3A22168, %f29;
	fma.rn.f32 	%f80, %f28, 0fA7C234C5, %f30;
	abs.f32 	%f10, %f8;
	setp.ltu.f32 	%p3, %f10, 0f47CE4780;
	@%p3 bra 	$L__BB0_11;
	setp.neu.f32 	%p4, %f10, 0f7F800000;
	@%p4 bra 	$L__BB0_6;
	mov.f32 	%f33, 0f00000000;
	mul.rn.f32 	%f80, %f8, %f33;
	mov.b32 	%r47, 0;
	bra.uni 	$L__BB0_11;
$L__BB0_6:
	mov.b32 	%r4, %f8;
	shl.b32 	%r22, %r4, 8;
	or.b32  	%r5, %r22, -2147483648;
	mov.b64 	%rd24, 0;
	mov.b32 	%r44, 0;
	mov.u64 	%rd22, %rd11;
	mov.u64 	%rd23, %rd1;
$L__BB0_7:
	.pragma "nounroll";
	ld.global.nc.u32 	%r23, [%rd22];
	mad.wide.u32 	%rd13, %r23, %r5, %rd24;
	shr.u64 	%rd24, %rd13, 32;
	st.local.u32 	[%rd23], %rd13;
	add.s32 	%r44, %r44, 1;
	add.s64 	%rd23, %rd23, 4;
	add.s64 	%rd22, %rd22, 4;
	setp.ne.s32 	%p5, %r44, 6;
	@%p5 bra 	$L__BB0_7;
	shr.u32 	%r24, %r4, 23;
	st.local.u32 	[%rd1+24], %rd24;
	and.b32  	%r8, %r24, 31;
	and.b32  	%r25, %r24, 224;
	add.s32 	%r26, %r25, -128;
	shr.u32 	%r27, %r26, 5;
	mul.wide.u32 	%rd14, %r27, 4;
	sub.s64 	%rd8, %rd1, %rd14;
	ld.local.u32 	%r45, [%rd8+24];
	ld.local.u32 	%r46, [%rd8+20];
	setp.eq.s32 	%p6, %r8, 0;
	@%p6 bra 	$L__BB0_10;
	shf.l.wrap.b32 	%r45, %r46, %r45, %r8;
	ld.local.u32 	%r28, [%rd8+16];
	shf.l.wrap.b32 	%r46, %r28, %r46, %r8;
$L__BB0_10:
	shr.u32 	%r29, %r45, 30;
	shf.l.wrap.b32 	%r30, %r46, %r45, 2;
	shl.b32 	%r31, %r46, 2;
	shr.u32 	%r32, %r30, 31;
	add.s32 	%r33, %r32, %r29;
	neg.s32 	%r34, %r33;
	setp.lt.s32 	%p7, %r4, 0;
	selp.b32 	%r47, %r34, %r33, %p7;
	xor.b32  	%r35, %r30, %r4;
	shr.s32 	%r36, %r30, 31;
	xor.b32  	%r37, %r36, %r30;
	xor.b32  	%r38, %r36, %r31;
	cvt.u64.u32 	%rd15, %r37;
	shl.b64 	%rd16, %rd15, 32;
	cvt.u64.u32 	%rd17, %r38;
	or.b64  	%rd18, %rd16, %rd17;
	cvt.rn.f64.s64 	%fd1, %rd18;
	mul.f64 	%fd2, %fd1, 0d3BF921FB54442D19;
	cvt.rn.f32.f64 	%f31, %fd2;
	neg.f32 	%f32, %f31;
	setp.lt.s32 	%p8, %r35, 0;
	selp.f32 	%f80, %f32, %f31, %p8;
$L__BB0_11:
	mul.rn.f32 	%f34, %f80, %f80;
	and.b32  	%r40, %r47, 1;
	setp.eq.b32 	%p9, %r40, 1;
	selp.f32 	%f35, 0f3F800000, %f80, %p9;
	fma.rn.f32 	%f36, %f34, %f35, 0f00000000;
	fma.rn.f32 	%f37, %f34, 0f37CBAC00, 0fBAB607ED;
	selp.f32 	%f38, %f37, 0fB94D4153, %p9;
	selp.f32 	%f39, 0f3D2AAABB, 0f3C0885E4, %p9;
	fma.rn.f32 	%f40, %f38, %f34, %f39;
	selp.f32 	%f41, 0fBEFFFFFF, 0fBE2AAAA8, %p9;
	fma.rn.f32 	%f42, %f40, %f34, %f41;
	fma.rn.f32 	%f43, %f42, %f36, %f35;
	and.b32  	%r41, %r47, 2;
	setp.eq.s32 	%p10, %r41, 0;
	mov.f32 	%f44, 0f00000000;
	sub.f32 	%f45, %f44, %f43;
	selp.f32 	%f46, %f43, %f45, %p10;
	fma.rn.f32 	%f81, %f7, %f46, %f81;
$L__BB0_12:
	add.f32 	%f79, %f4, %f79;
	setp.lt.f32 	%p11, %f79, %f3;
	@%p11 bra 	$L__BB0_2;
$L__BB0_13:
	shl.b32 	%r42, %r1, 2;
	mov.u32 	%r43, _ZZ14kernelIntegralffPfiE9elementos;
	add.s32 	%r17, %r43, %r42;
	st.shared.f32 	[%r17], %f81;
	bar.sync 	0;
	setp.gt.u32 	%p12, %r1, 511;
	@%p12 bra 	$L__BB0_15;
	ld.shared.f32 	%f47, [%r17];
	ld.shared.f32 	%f48, [%r17+2048];
	add.f32 	%f49, %f47, %f48;
	st.shared.f32 	[%r17], %f49;
$L__BB0_15:
	bar.sync 	0;
	setp.gt.u32 	%p13, %r1, 255;
	@%p13 bra 	$L__BB0_17;
	ld.shared.f32 	%f50, [%r17];
	ld.shared.f32 	%f51, [%r17+1024];
	add.f32 	%f52, %f50, %f51;
	st.shared.f32 	[%r17], %f52;
$L__BB0_17:
	bar.sync 	0;
	setp.gt.u32 	%p14, %r1, 127;
	@%p14 bra 	$L__BB0_19;
	ld.shared.f32 	%f53, [%r17];
	ld.shared.f32 	%f54, [%r17+512];
	add.f32 	%f55, %f53, %f54;
	st.shared.f32 	[%r17], %f55;
$L__BB0_19:
	bar.sync 	0;
	setp.gt.u32 	%p15, %r1, 63;
	@%p15 bra 	$L__BB0_21;
	ld.shared.f32 	%f56, [%r17];
	ld.shared.f32 	%f57, [%r17+256];
	add.f32 	%f58, %f56, %f57;
	st.shared.f32 	[%r17], %f58;
$L__BB0_21:
	bar.sync 	0;
	setp.gt.u32 	%p16, %r1, 31;
	@%p16 bra 	$L__BB0_23;
	ld.shared.f32 	%f59, [%r17];
	ld.shared.f32 	%f60, [%r17+128];
	add.f32 	%f61, %f59, %f60;
	st.shared.f32 	[%r17], %f61;
$L__BB0_23:
	bar.sync 	0;
	setp.gt.u32 	%p17, %r1, 15;
	@%p17 bra 	$L__BB0_25;
	ld.shared.f32 	%f62, [%r17];
	ld.shared.f32 	%f63, [%r17+64];
	add.f32 	%f64, %f62, %f63;
	st.shared.f32 	[%r17], %f64;
$L__BB0_25:
	bar.sync 	0;
	setp.gt.u32 	%p18, %r1, 7;
	@%p18 bra 	$L__BB0_27;
	ld.shared.f32 	%f65, [%r17];
	ld.shared.f32 	%f66, [%r17+32];
	add.f32 	%f67, %f65, %f66;
	st.shared.f32 	[%r17], %f67;
$L__BB0_27:
	bar.sync 	0;
	setp.gt.u32 	%p19, %r1, 3;
	@%p19 bra 	$L__BB0_29;
	ld.shared.f32 	%f68, [%r17];
	ld.shared.f32 	%f69, [%r17+16];
	add.f32 	%f70, %f68, %f69;
	st.shared.f32 	[%r17], %f70;
$L__BB0_29:
	bar.sync 	0;
	setp.gt.u32 	%p20, %r1, 1;
	@%p20 bra 	$L__BB0_31;
	ld.shared.f32 	%f71, [%r17];
	ld.shared.f32 	%f72, [%r17+8];
	add.f32 	%f73, %f71, %f72;
	st.shared.f32 	[%r17], %f73;
$L__BB0_31:
	bar.sync 	0;
	setp.ne.s32 	%p21, %r1, 0;
	@%p21 bra 	$L__BB0_33;
	ld.shared.f32 	%f74, [%r17];
	ld.shared.f32 	%f75, [_ZZ14kernelIntegralffPfiE9elementos+4];
	add.f32 	%f76, %f74, %f75;
	st.shared.f32 	[%r17], %f76;
$L__BB0_33:
	setp.ne.s32 	%p22, %r1, 0;
	bar.sync 	0;
	@%p22 bra 	$L__BB0_35;
	ld.shared.f32 	%f77, [_ZZ14kernelIntegralffPfiE9elementos];
	cvta.to.global.u64 	%rd19, %rd9;
	mul.wide.u32 	%rd20, %r2, 4;
	add.s64 	%rd21, %rd19, %rd20;
	st.global.f32 	[%rd21], %f77;
$L__BB0_35:
	ret;

}


// ===== COMPILED SASS (sm_100) =====

	.target	sm_100

	.elftype	@"ET_EXEC"


//--------------------- .note.nv.tkinfo           --------------------------
	.section	.note.nv.tkinfo,"",@"SHT_NOTE"
	.sectionflags	@"SHF_NOTE_NV_TKINFO"
	.tkinfo
        /*0018*/ 	.word	0x00000002
        /*0030*/ 	.string	""
        /*0030*/ 	.string	"ptxas"
        /*0030*/ 	.string	"Cuda compilation tools, release 13.0, V13.0.88"
        /*0030*/ 	.string	"Build cuda_13.0.r13.0/compiler.36424714_0"
        /*0030*/ 	.string	"-arch sm_100 -m 64 "



//--------------------- .note.nv.cuinfo           --------------------------
	.section	.note.nv.cuinfo,"",@"SHT_NOTE"
	.sectionflags	@"SHF_NOTE_NV_CUINFO"
        /*0018*/ 	.short	0x0002
        /*001a*/ 	.short	0x0064
        /*001c*/ 	.short	0x0082
	.zero		2


//--------------------- .nv.info                  --------------------------
	.section	.nv.info,"",@"SHT_CUDA_INFO"
	.align	4


	//----- nvinfo : EIATTR_REGCOUNT
	.align		4
        /*0000*/ 	.byte	0x04, 0x2f
        /*0002*/ 	.short	(.L_2 - .L_1)
	.align		4
.L_1:
        /*0004*/ 	.word	index@(_Z14kernelIntegralffPfi)
        /*0008*/ 	.word	0x00000016


	//----- nvinfo : EIATTR_FRAME_SIZE
	.align		4
.L_2:
        /*000c*/ 	.byte	0x04, 0x11
        /*000e*/ 	.short	(.L_4 - .L_3)
	.align		4
.L_3:
        /*0010*/ 	.word	index@($__internal_1_$__cuda_sm3x_div_rn_noftz_f32_slowpath)
        /*0014*/ 	.word	0x00000020


	//----- nvinfo : EIATTR_FRAME_SIZE
	.align		4
.L_4:
        /*0018*/ 	.byte	0x04, 0x11
        /*001a*/ 	.short	(.L_6 - .L_5)
	.align		4
.L_5:
        /*001c*/ 	.word	index@($__internal_0_$__cuda_sm20_rcp_rn_f32_slowpath)
        /*0020*/ 	.word	0x00000020


	//----- nvinfo : EIATTR_FRAME_SIZE
	.align		4
.L_6:
        /*0024*/ 	.byte	0x04, 0x11
        /*0026*/ 	.short	(.L_8 - .L_7)
	.align		4
.L_7:
        /*0028*/ 	.word	index@(_Z14kernelIntegralffPfi)
        /*002c*/ 	.word	0x00000020


	//----- nvinfo : EIATTR_MIN_STACK_SIZE
	.align		4
.L_8:
        /*0030*/ 	.byte	0x04, 0x12
        /*0032*/ 	.short	(.L_10 - .L_9)
	.align		4
.L_9:
        /*0034*/ 	.word	index@(_Z14kernelIntegralffPfi)
        /*0038*/ 	.word	0x00000020
.L_10:


//--------------------- .nv.compat                --------------------------
	.section	.nv.compat,"",@"SHT_CUDA_COMPAT_INFO"
	.align	4
        /*0000*/ 	.byte	0x02, 0x09, 0x00, 0x00, 0x02, 0x02, 0x01, 0x00, 0x02, 0x05, 0x05, 0x00, 0x03, 0x07, 0x01, 0x01
        /*0010*/ 	.byte	0x02, 0x03, 0x00, 0x00, 0x02, 0x06, 0x01, 0x00, 0x04, 0x0b, 0x08, 0x00, 0x01, 0x00, 0x00, 0x00
        /*0020*/ 	.byte	0x00, 0x00, 0x00, 0x00


//--------------------- .nv.info._Z14kernelIntegralffPfi --------------------------
	.section	.nv.info._Z14kernelIntegralffPfi,"",@"SHT_CUDA_INFO"
	.sectionflags	@""
	.align	4


	//----- nvinfo : EIATTR_CUDA_API_VERSION
	.align		4
        /*0000*/ 	.byte	0x04, 0x37
        /*0002*/ 	.short	(.L_12 - .L_11)
.L_11:
        /*0004*/ 	.word	0x00000082


	//----- nvinfo : EIATTR_KPARAM_INFO
	.align		4
.L_12:
        /*0008*/ 	.byte	0x04, 0x17
        /*000a*/ 	.short	(.L_14 - .L_13)
.L_13:
        /*000c*/ 	.word	0x00000000
        /*0010*/ 	.short	0x0003
        /*0012*/ 	.short	0x0010
        /*0014*/ 	.byte	0x00, 0xf0, 0x11, 0x00


	//----- nvinfo : EIATTR_KPARAM_INFO
	.align		4
.L_14:
        /*0018*/ 	.byte	0x04, 0x17
        /*001a*/ 	.short	(.L_16 - .L_15)
.L_15:
        /*001c*/ 	.word	0x00000000
        /*0020*/ 	.short	0x0002
        /*0022*/ 	.short	0x0008
        /*0024*/ 	.byte	0x00, 0xf5, 0x21, 0x00


	//----- nvinfo : EIATTR_KPARAM_INFO
	.align		4
.L_16:
        /*0028*/ 	.byte	0x04, 0x17
        /*002a*/ 	.short	(.L_18 - .L_17)
.L_17:
        /*002c*/ 	.word	0x00000000
        /*0030*/ 	.short	0x0001
        /*0032*/ 	.short	0x0004
        /*0034*/ 	.byte	0x00, 0xf0, 0x11, 0x00


	//----- nvinfo : EIATTR_KPARAM_INFO
	.align		4
.L_18:
        /*0038*/ 	.byte	0x04, 0x17
        /*003a*/ 	.short	(.L_20 - .L_19)
.L_19:
        /*003c*/ 	.word	0x00000000
        /*0040*/ 	.short	0x0000
        /*0042*/ 	.short	0x0000
        /*0044*/ 	.byte	0x00, 0xf0, 0x11, 0x00


	//----- nvinfo : EIATTR_SPARSE_MMA_MASK
	.align		4
.L_20:
        /*0048*/ 	.byte	0x03, 0x50
        /*004a*/ 	.short	0x0000


	//----- nvinfo : EIATTR_MAXREG_COUNT
	.align		4
        /*004c*/ 	.byte	0x03, 0x1b
        /*004e*/ 	.short	0x00ff


	//----- nvinfo : EIATTR_NUM_BARRIERS
	.align		4
        /*0050*/ 	.byte	0x02, 0x4c
        /*0052*/ 	.byte	0x01
	.zero		1


	//----- nvinfo : EIATTR_MERCURY_ISA_VERSION
	.align		4
        /*0054*/ 	.byte	0x03, 0x5f
        /*0056*/ 	.short	0x0101


	//----- nvinfo : EIATTR_VRC_CTA_INIT_COUNT
	.align		4
        /*0058*/ 	.byte	0x02, 0x4a
	.zero		1
	.zero		1


	//----- nvinfo : EIATTR_EXIT_INSTR_OFFSETS
	.align		4
        /*005c*/ 	.byte	0x04, 0x1c
        /*005e*/ 	.short	(.L_22 - .L_21)


	//   ....[0]....
.L_21:
        /*0060*/ 	.word	0x00000cd0


	//   ....[1]....
        /*0064*/ 	.word	0x00000d20


	//----- nvinfo : EIATTR_CRS_STACK_SIZE
	.align		4
.L_22:
        /*0068*/ 	.byte	0x04, 0x1e
        /*006a*/ 	.short	(.L_24 - .L_23)
.L_23:
        /*006c*/ 	.word	0x00000000


	//----- nvinfo : EIATTR_CBANK_PARAM_SIZE
	.align		4
.L_24:
        /*0070*/ 	.byte	0x03, 0x19
        /*0072*/ 	.short	0x0014


	//----- nvinfo : EIATTR_PARAM_CBANK
	.align		4
        /*0074*/ 	.byte	0x04, 0x0a
        /*0076*/ 	.short	(.L_26 - .L_25)
	.align		4
.L_25:
        /*0078*/ 	.word	index@(.nv.constant0._Z14kernelIntegralffPfi)
        /*007c*/ 	.short	0x0380
        /*007e*/ 	.short	0x0014


	//----- nvinfo : EIATTR_SW_WAR
	.align		4
.L_26:
        /*0080*/ 	.byte	0x04, 0x36
        /*0082*/ 	.short	(.L_28 - .L_27)
.L_27:
        /*0084*/ 	.word	0x00000008
.L_28:


//--------------------- .nv.callgraph             --------------------------
	.section	.nv.callgraph,"",@"SHT_CUDA_CALLGRAPH"
	.align	4
	.sectionentsize	8
	.align		4
        /*0000*/ 	.word	0x00000000
	.align		4
        /*0004*/ 	.word	0xffffffff
	.align		4
        /*0008*/ 	.word	0x00000000
	.align		4
        /*000c*/ 	.word	0xfffffffe
	.align		4
        /*0010*/ 	.word	0x00000000
	.align		4
        /*0014*/ 	.word	0xfffffffd
	.align		4
        /*0018*/ 	.word	0x00000000
	.align		4
        /*001c*/ 	.word	0xfffffffc


//--------------------- .nv.constant4             --------------------------
	.section	.nv.constant4,"a",@progbits
	.align	8
	.align		8
.nv.constant4:
        /*0000*/ 	.dword	__cudart_i2opi_f


//--------------------- .text._Z14kernelIntegralffPfi --------------------------
	.section	.text._Z14kernelIntegralffPfi,"ax",@progbits
	.align	128
        .global         _Z14kernelIntegralffPfi
        .type           _Z14kernelIntegralffPfi,@function
        .size           _Z14kernelIntegralffPfi,(.L_x_30 - _Z14kernelIntegralffPfi)
        .other          _Z14kernelIntegralffPfi,@"STO_CUDA_ENTRY STV_DEFAULT"
_Z14kernelIntegralffPfi:
.text._Z14kernelIntegralffPfi:
[----:B------:R-:W0:Y:S01]  /*0000*/  LDC R1, c[0x0][0x37c] ;  /* 0x0000df00ff017b82 */ /* 0x000e220000000800 */
[----:B------:R-:W1:Y:S01]  /*0010*/  S2R R15, SR_TID.X ;  /* 0x00000000000f7919 */ /* 0x000e620000002100 */
[----:B------:R-:W2:Y:S01]  /*0020*/  LDCU UR4, c[0x0][0x360] ;  /* 0x00006c00ff0477ac */ /* 0x000ea20008000800 */
[----:B------:R-:W-:Y:S01]  /*0030*/  BSSY.RECONVERGENT B1, `(.L_x_0) ;  /* 0x0000087000017945 */ /* 0x000fe20003800200 */
[----:B0-----:R-:W-:Y:S01]  /*0040*/  VIADD R1, R1, 0xffffffe0 ;  /* 0xffffffe001017836 */ /* 0x001fe20000000000 */
[----:B------:R-:W0:Y:S01]  /*0050*/  S2R R5, SR_CTAID.X ;  /* 0x0000000000057919 */ /* 0x000e220000002500 */
[----:B------:R-:W3:Y:S01]  /*0060*/  LDCU UR5, c[0x0][0x390] ;  /* 0x00007200ff0577ac */ /* 0x000ee20008000800 */
[----:B------:R-:W-:Y:S01]  /*0070*/  IMAD.MOV.U32 R7, RZ, RZ, RZ ;  /* 0x000000ffff077224 */ /* 0x000fe200078e00ff */
[----:B------:R-:W4:Y:S01]  /*0080*/  LDCU.64 UR6, c[0x0][0x358] ;  /* 0x00006b00ff0677ac */ /* 0x000f220008000a00 */
[----:B--2---:R-:W-:Y:S02]  /*0090*/  I2FP.F32.U32 R10, UR4 ;  /* 0x00000004000a7c45 */ /* 0x004fe40008201000 */
[----:B---3--:R-:W-:-:S02]  /*00a0*/  I2FP.F32.S32 R12, UR5 ;  /* 0x00000005000c7c45 */ /* 0x008fc40008201400 */
[----:B-1----:R-:W-:Y:S02]  /*00b0*/  I2FP.F32.U32 R0, R15 ;  /* 0x0000000f00007245 */ /* 0x002fe40000201000 */
[----:B0-----:R-:W-:-:S05]  /*00c0*/  I2FP.F32.U32 R3, R5 ;  /* 0x0000000500037245 */ /* 0x001fca0000201000 */
[----:B------:R-:W-:-:S05]  /*00d0*/  FFMA R11, R3, R10, R0 ;  /* 0x0000000a030b7223 */ /* 0x000fca0000000000 */
[----:B------:R-:W-:-:S13]  /*00e0*/  FSETP.GEU.AND P0, PT, R11, R12, PT ;  /* 0x0000000c0b00720b */ /* 0x000fda0003f0e000 */
[----:B----4-:R-:W-:Y:S05]  /*00f0*/  @P0 BRA `(.L_x_1) ;  /* 0x0000000400e80947 */ /* 0x010fea0003800000 */
[----:B------:R-:W0:Y:S01]  /*0100*/  LDCU UR4, c[0x0][0x370] ;  /* 0x00006e00ff0477ac */ /* 0x000e220008000800 */
[----:B------:R-:W-:Y:S01]  /*0110*/  IMAD.MOV.U32 R7, RZ, RZ, RZ ;  /* 0x000000ffff077224 */ /* 0x000fe200078e00ff */
[----:B0-----:R-:W-:-:S05]  /*0120*/  I2FP.F32.U32 R3, UR4 ;  /* 0x0000000400037c45 */ /* 0x001fca0008201000 */
[----:B------:R-:W-:-:S07]  /*0130*/  FMUL R10, R10, R3 ;  /* 0x000000030a0a7220 */ /* 0x000fce0000400000 */
.L_x_12:
[----:B------:R-:W-:Y:S01]  /*0140*/  FSETP.NEU.AND P0, PT, R11, RZ, PT ;  /* 0x000000ff0b00720b */ /* 0x000fe20003f0d000 */
[----:B------:R-:W-:-:S12]  /*0150*/  BSSY.RECONVERGENT B0, `(.L_x_2) ;  /* 0x0000071000007945 */ /* 0x000fd80003800200 */
[----:B------:R-:W-:Y:S05]  /*0160*/  @!P0 BRA `(.L_x_3) ;  /* 0x0000000400bc8947 */ /* 0x000fea0003800000 */
[----:B------:R-:W0:Y:S01]  /*0170*/  LDC.64 R2, c[0x0][0x380] ;  /* 0x0000e000ff027b82 */ /* 0x000e220000000a00 */
[----:B------:R-:W-:Y:S01]  /*0180*/  BSSY.RECONVERGENT B2, `(.L_x_4) ;  /* 0x000000d000027945 */ /* 0x000fe20003800200 */
[----:B0-----:R-:W-:-:S04]  /*0190*/  FFMA R0, R11, R3, R2 ;  /* 0x000000030b007223 */ /* 0x001fc80000000002 */
[----:B------:R-:W-:-:S04]  /*01a0*/  FFMA R9, R0, R0, 4 ;  /* 0x4080000000097423 */ /* 0x000fc80000000000 */
[----:B------:R-:W0:Y:S08]  /*01b0*/  MUFU.RCP R2, R9 ;  /* 0x0000000900027308 */ /* 0x000e300000001000 */
[----:B------:R-:W1:Y:S01]  /*01c0*/  FCHK P0, R0, R9 ;  /* 0x0000000900007302 */ /* 0x000e620000000000 */
[----:B0-----:R-:W-:-:S04]  /*01d0*/  FFMA R3, -R9, R2, 1 ;  /* 0x3f80000009037423 */ /* 0x001fc80000000102 */
[----:B------:R-:W-:-:S04]  /*01e0*/  FFMA R3, R2, R3, R2 ;  /* 0x0000000302037223 */ /* 0x000fc80000000002 */
[----:B------:R-:W-:-:S04]  /*01f0*/  FFMA R14, R0, R3, RZ ;  /* 0x00000003000e7223 */ /* 0x000fc800000000ff */
[----:B------:R-:W-:-:S04]  /*0200*/  FFMA R2, -R9, R14, R0 ;  /* 0x0000000e09027223 */ /* 0x000fc80000000100 */
[----:B------:R-:W-:Y:S01]  /*0210*/  FFMA R14, R3, R2, R14 ;  /* 0x00000002030e7223 */ /* 0x000fe2000000000e */
[----:B-1----:R-:W-:Y:S06]  /*0220*/  @!P0 BRA `(.L_x_5) ;  /* 0x0000000000088947 */ /* 0x002fec0003800000 */
[----:B------:R-:W-:-:S07]  /*0230*/  MOV R4, 0x250 ;  /* 0x0000025000047802 */ /* 0x000fce0000000f00 */
[----:B------:R-:W-:Y:S05]  /*0240*/  CALL.REL.NOINC `($__internal_1_$__cuda_sm3x_div_rn_noftz_f32_slowpath) ;  /* 0x0000000c00907944 */ /* 0x000fea0003c00000 */
.L_x_5:
[----:B------:R-:W-:Y:S05]  /*0250*/  BSYNC.RECONVERGENT B2 ;  /* 0x0000000000027941 */ /* 0x000fea0003800200 */
.L_x_4:
[----:B------:R-:W-:Y:S01]  /*0260*/  VIADD R2, R0, 0x1800000 ;  /* 0x0180000000027836 */ /* 0x000fe20000000000 */
[----:B------:R-:W-:Y:S04]  /*0270*/  BSSY.RECONVERGENT B2, `(.L_x_6) ;  /* 0x000000b000027945 */ /* 0x000fe80003800200 */
[----:B------:R-:W-:-:S04]  /*0280*/  LOP3.LUT R2, R2, 0x7f800000, RZ, 0xc0, !PT ;  /* 0x7f80000002027812 */ /* 0x000fc800078ec0ff */
[----:B------:R-:W-:-:S13]  /*0290*/  ISETP.GT.U32.AND P0, PT, R2, 0x1ffffff, PT ;  /* 0x01ffffff0200780c */ /* 0x000fda0003f04070 */
[----:B------:R-:W-:Y:S05]  /*02a0*/  @P0 BRA `(.L_x_7) ;  /* 0x00000000000c0947 */ /* 0x000fea0003800000 */
[----:B------:R-:W-:-:S07]  /*02b0*/  MOV R4, 0x2d0 ;  /* 0x000002d000047802 */ /* 0x000fce0000000f00 */
[----:B------:R-:W-:Y:S05]  /*02c0*/  CALL.REL.NOINC `($__internal_0_$__cuda_sm20_rcp_rn_f32_slowpath) ;  /* 0x0000000800987944 */ /* 0x000fea0003c00000 */
[----:B------:R-:W-:Y:S05]  /*02d0*/  BRA `(.L_x_8) ;  /* 0x0000000000107947 */ /* 0x000fea0003800000 */
.L_x_7:
[----:B------:R-:W0:Y:S02]  /*02e0*/  MUFU.RCP R13, R0 ;  /* 0x00000000000d7308 */ /* 0x000e240000001000 */
[----:B0-----:R-:W-:-:S04]  /*02f0*/  FFMA R2, R0, R13, -1 ;  /* 0xbf80000000027423 */ /* 0x001fc8000000000d */
[----:B------:R-:W-:-:S04]  /*0300*/  FADD.FTZ R2, -R2, -RZ ;  /* 0x800000ff02027221 */ /* 0x000fc80000010100 */
[----:B------:R-:W-:-:S07]  /*0310*/  FFMA R13, R13, R2, R13 ;  /* 0x000000020d0d7223 */ /* 0x000fce000000000d */
.L_x_8:
[----:B------:R-:W-:Y:S05]  /*0320*/  BSYNC.RECONVERGENT B2 ;  /* 0x0000000000027941 */ /* 0x000fea0003800200 */
.L_x_6:
[C---:B------:R-:W-:Y:S01]  /*0330*/  FMUL R0, R13.reuse, 0.63661974668502807617 ;  /* 0x3f22f9830d007820 */ /* 0x040fe20000400000 */
[----:B------:R-:W-:Y:S01]  /*0340*/  FSETP.GE.AND P0, PT, |R13|, 105615, PT ;  /* 0x47ce47800d00780b */ /* 0x000fe20003f06200 */
[----:B------:R-:W-:Y:S04]  /*0350*/  BSSY.RECONVERGENT B2, `(.L_x_9) ;  /* 0x000003e000027945 */ /* 0x000fe80003800200 */
[----:B------:R-:W0:Y:S02]  /*0360*/  F2I.NTZ R0, R0 ;  /* 0x0000000000007305 */ /* 0x000e240000203100 */
[----:B0-----:R-:W-:-:S05]  /*0370*/  I2FP.F32.S32 R2, R0 ;  /* 0x0000000000027245 */ /* 0x001fca0000201400 */
[----:B------:R-:W-:-:S04]  /*0380*/  FFMA R3, R2, -1.5707962512969970703, R13 ;  /* 0xbfc90fda02037823 */ /* 0x000fc8000000000d */
[----:B------:R-:W-:-:S04]  /*0390*/  FFMA R3, R2, -7.5497894158615963534e-08, R3 ;  /* 0xb3a2216802037823 */ /* 0x000fc80000000003 */
[----:B------:R-:W-:Y:S01]  /*03a0*/  FFMA R2, R2, -5.3903029534742383927e-15, R3 ;  /* 0xa7c234c502027823 */ /* 0x000fe20000000003 */
[----:B------:R-:W-:Y:S06]  /*03b0*/  @!P0 BRA `(.L_x_10) ;  /* 0x0000000000dc8947 */ /* 0x000fec0003800000 */
[----:B------:R-:W-:-:S13]  /*03c0*/  FSETP.NEU.AND P0, PT, |R13|, +INF , PT ;  /* 0x7f8000000d00780b */ /* 0x000fda0003f0d200 */
[----:B------:R-:W-:Y:S01]  /*03d0*/  @!P0 FMUL R2, RZ, R13 ;  /* 0x0000000dff028220 */ /* 0x000fe20000400000 */
[----:B------:R-:W-:Y:S01]  /*03e0*/  @!P0 IMAD.MOV.U32 R0, RZ, RZ, RZ ;  /* 0x000000ffff008224 */ /* 0x000fe200078e00ff */
[----:B------:R-:W-:Y:S06]  /*03f0*/  @!P0 BRA `(.L_x_10) ;  /* 0x0000000000cc8947 */ /* 0x000fec0003800000 */
[----:B------:R-:W-:Y:S01]  /*0400*/  IMAD.SHL.U32 R2, R13, 0x100, RZ ;  /* 0x000001000d027824 */ /* 0x000fe200078e00ff */
[----:B------:R-:W0:Y:S01]  /*0410*/  LDCU.64 UR8, c[0x4][URZ] ;  /* 0x01000000ff0877ac */ /* 0x000e220008000a00 */
[----:B------:R-:W-:Y:S02]  /*0420*/  IMAD.MOV.U32 R6, RZ, RZ, RZ ;  /* 0x000000ffff067224 */ /* 0x000fe400078e00ff */
[----:B------:R-:W-:Y:S01]  /*0430*/  IMAD.MOV.U32 R0, RZ, RZ, R1 ;  /* 0x000000ffff007224 */ /* 0x000fe200078e0001 */
[----:B------:R-:W-:Y:S01]  /*0440*/  LOP3.LUT R19, R2, 0x80000000, RZ, 0xfc, !PT ;  /* 0x8000000002137812 */ /* 0x000fe200078efcff */
[----:B------:R-:W-:Y:S01]  /*0450*/  UMOV UR5, URZ ;  /* 0x000000ff00057c82 */ /* 0x000fe20008000000 */
[----:B------:R-:W-:-:S05]  /*0460*/  UMOV UR4, URZ ;  /* 0x000000ff00047c82 */ /* 0x000fca0008000000 */
.L_x_11:
[----:B0-----:R-:W-:Y:S02]  /*0470*/  IMAD.U32 R8, RZ, RZ, UR8 ;  /* 0x00000008ff087e24 */ /* 0x001fe4000f8e00ff */
[----:B------:R-:W-:-:S05]  /*0480*/  IMAD.U32 R9, RZ, RZ, UR9 ;  /* 0x00000009ff097e24 */ /* 0x000fca000f8e00ff */
[----:B------:R-:W2:Y:S01]  /*0490*/  LDG.E.CONSTANT R2, desc[UR6][R8.64] ;  /* 0x0000000608027981 */ /* 0x000ea2000c1e9900 */
[----:B------:R-:W-:Y:S02]  /*04a0*/  UIADD3 UR8, UP0, UPT, UR8, 0x4, URZ ;  /* 0x0000000408087890 */ /* 0x000fe4000ff1e0ff */
[----:B------:R-:W-:Y:S02]  /*04b0*/  UIADD3 UR4, UPT, UPT, UR4, 0x1, URZ ;  /* 0x0000000104047890 */ /* 0x000fe4000fffe0ff */
[----:B------:R-:W-:Y:S02]  /*04c0*/  UIADD3.X UR9, UPT, UPT, URZ, UR9, URZ, UP0, !UPT ;  /* 0x00000009ff097290 */ /* 0x000fe400087fe4ff */
[----:B------:R-:W-:Y:S01]  /*04d0*/  UISETP.NE.AND UP0, UPT, UR4, 0x6, UPT ;  /* 0x000000060400788c */ /* 0x000fe2000bf05270 */
[----:B--2---:R-:W-:-:S03]  /*04e0*/  IMAD.WIDE.U32 R2, R2, R19, RZ ;  /* 0x0000001302027225 */ /* 0x004fc600078e00ff */
[----:B------:R-:W-:-:S04]  /*04f0*/  IADD3 R17, P0, PT, R2, R6, RZ ;  /* 0x0000000602117210 */ /* 0x000fc80007f1e0ff */
[----:B------:R-:W-:Y:S01]  /*0500*/  IADD3.X R6, PT, PT, R3, UR5, RZ, P0, !PT ;  /* 0x0000000503067c10 */ /* 0x000fe200087fe4ff */
[----:B------:R0:W-:Y:S02]  /*0510*/  STL [R0], R17 ;  /* 0x0000001100007387 */ /* 0x0001e40000100800 */
[----:B0-----:R-:W-:Y:S01]  /*0520*/  VIADD R0, R0, 0x4 ;  /* 0x0000000400007836 */ /* 0x001fe20000000000 */
[----:B------:R-:W-:Y:S06]  /*0530*/  BRA.U UP0, `(.L_x_11) ;  /* 0xfffffffd00cc7547 */ /* 0x000fec000b83ffff */
[----:B------:R-:W-:Y:S01]  /*0540*/  SHF.R.U32.HI R4, RZ, 0x17, R13 ;  /* 0x00000017ff047819 */ /* 0x000fe2000001160d */
[----:B------:R0:W-:Y:S03]  /*0550*/  STL [R1+0x18], R6 ;  /* 0x0000180601007387 */ /* 0x0001e60000100800 */
[C---:B------:R-:W-:Y:S02]  /*0560*/  LOP3.LUT R0, R4.reuse, 0xe0, RZ, 0xc0, !PT ;  /* 0x000000e004007812 */ /* 0x040fe400078ec0ff */
[----:B------:R-:W-:-:S03]  /*0570*/  LOP3.LUT P0, RZ, R4, 0x1f, RZ, 0xc0, !PT ;  /* 0x0000001f04ff7812 */ /* 0x000fc6000780c0ff */
[----:B------:R-:W-:-:S05]  /*0580*/  VIADD R0, R0, 0xffffff80 ;  /* 0xffffff8000007836 */ /* 0x000fca0000000000 */
[----:B------:R-:W-:-:S05]  /*0590*/  SHF.R.U32.HI R0, RZ, 0x5, R0 ;  /* 0x00000005ff007819 */ /* 0x000fca0000011600 */
[----:B------:R-:W-:-:S05]  /*05a0*/  IMAD R16, R0, -0x4, R1 ;  /* 0xfffffffc00107824 */ /* 0x000fca00078e0201 */
[----:B------:R-:W2:Y:S04]  /*05b0*/  LDL R0, [R16+0x18] ;  /* 0x0000180010007983 */ /* 0x000ea80000100800 */
[----:B------:R-:W2:Y:S04]  /*05c0*/  LDL R3, [R16+0x14] ;  /* 0x0000140010037983 */ /* 0x000ea80000100800 */
[----:B------:R-:W3:Y:S01]  /*05d0*/  @P0 LDL R2, [R16+0x10] ;  /* 0x0000100010020983 */ /* 0x000ee20000100800 */
[----:B------:R-:W-:Y:S01]  /*05e0*/  LOP3.LUT R4, R4, 0x1f, RZ, 0xc0, !PT ;  /* 0x0000001f04047812 */ /* 0x000fe200078ec0ff */
[----:B------:R-:W-:Y:S01]  /*05f0*/  UMOV UR4, 0x54442d19 ;  /* 0x54442d1900047882 */ /* 0x000fe20000000000 */
[----:B------:R-:W-:-:S02]  /*0600*/  UMOV UR5, 0x3bf921fb ;  /* 0x3bf921fb00057882 */ /* 0x000fc40000000000 */
[-C--:B--2---:R-:W-:Y:S02]  /*0610*/  @P0 SHF.L.W.U32.HI R0, R3, R4.reuse, R0 ;  /* 0x0000000403000219 */ /* 0x084fe40000010e00 */
[----:B---3--:R-:W-:Y:S02]  /*0620*/  @P0 SHF.L.W.U32.HI R3, R2, R4, R3 ;  /* 0x0000000402030219 */ /* 0x008fe40000010e03 */
[----:B------:R-:W-:Y:S02]  /*0630*/  ISETP.GE.AND P0, PT, R13, RZ, PT ;  /* 0x000000ff0d00720c */ /* 0x000fe40003f06270 */
[C---:B------:R-:W-:Y:S01]  /*0640*/  SHF.L.W.U32.HI R2, R3.reuse, 0x2, R0 ;  /* 0x0000000203027819 */ /* 0x040fe20000010e00 */
[----:B------:R-:W-:-:S03]  /*0650*/  IMAD.SHL.U32 R3, R3, 0x4, RZ ;  /* 0x0000000403037824 */ /* 0x000fc600078e00ff */
[----:B------:R-:W-:Y:S02]  /*0660*/  SHF.R.S32.HI R4, RZ, 0x1f, R2 ;  /* 0x0000001fff047819 */ /* 0x000fe40000011402 */
[----:B------:R-:W-:Y:S02]  /*0670*/  LOP3.LUT R13, R2, R13, RZ, 0x3c, !PT ;  /* 0x0000000d020d7212 */ /* 0x000fe400078e3cff */
[C---:B------:R-:W-:Y:S02]  /*0680*/  LOP3.LUT R8, R4.reuse, R3, RZ, 0x3c, !PT ;  /* 0x0000000304087212 */ /* 0x040fe400078e3cff */
[----:B------:R-:W-:Y:S02]  /*0690*/  LOP3.LUT R9, R4, R2, RZ, 0x3c, !PT ;  /* 0x0000000204097212 */ /* 0x000fe400078e3cff */
[----:B------:R-:W-:Y:S02]  /*06a0*/  SHF.R.U32.HI R3, RZ, 0x1e, R0 ;  /* 0x0000001eff037819 */ /* 0x000fe40000011600 */
[----:B------:R-:W-:-:S02]  /*06b0*/  ISETP.GE.AND P1, PT, R13, RZ, PT ;  /* 0x000000ff0d00720c */ /* 0x000fc40003f26270 */
[----:B------:R-:W1:Y:S01]  /*06c0*/  I2F.F64.S64 R8, R8 ;  /* 0x0000000800087312 */ /* 0x000e620000301c00 */
[----:B------:R-:W-:-:S05]  /*06d0*/  LEA.HI R0, R2, R3, RZ, 0x1 ;  /* 0x0000000302007211 */ /* 0x000fca00078f08ff */
[----:B------:R-:W-:-:S04]  /*06e0*/  IMAD.MOV R2, RZ, RZ, -R0 ;  /* 0x000000ffff027224 */ /* 0x000fc800078e0a00 */
[----:B------:R-:W-:Y:S01]  /*06f0*/  @!P0 IMAD.MOV.U32 R0, RZ, RZ, R2 ;  /* 0x000000ffff008224 */ /* 0x000fe200078e0002 */
[----:B-1----:R-:W-:-:S10]  /*0700*/  DMUL R16, R8, UR4 ;  /* 0x0000000408107c28 */ /* 0x002fd40008000000 */
[----:B------:R-:W1:Y:S02]  /*0710*/  F2F.F32.F64 R16, R16 ;  /* 0x0000001000107310 */ /* 0x000e640000301000 */
[----:B01----:R-:W-:-:S07]  /*0720*/  FSEL R2, -R16, R16, !P1 ;  /* 0x0000001010027208 */ /* 0x003fce0004800100 */
.L_x_10:
[----:B------:R-:W-:Y:S05]  /*0730*/  BSYNC.RECONVERGENT B2 ;  /* 0x0000000000027941 */ /* 0x000fea0003800200 */
.L_x_9:
[----:B------:R-:W-:Y:S01]  /*0740*/  LOP3.LUT R6, R0, 0x1, RZ, 0xc0, !PT ;  /* 0x0000000100067812 */ /* 0x000fe200078ec0ff */
[----:B------:R-:W-:Y:S02]  /*0750*/  IMAD.MOV.U32 R4, RZ, RZ, 0x37cbac00 ;  /* 0x37cbac00ff047424 */ /* 0x000fe400078e00ff */
[----:B------:R-:W-:Y:S01]  /*0760*/  FMUL R3, R2, R2 ;  /* 0x0000000202037220 */ /* 0x000fe20000400000 */
[----:B------:R-:W-:Y:S01]  /*0770*/  IMAD.MOV.U32 R13, RZ, RZ, 0x3effffff ;  /* 0x3effffffff0d7424 */ /* 0x000fe200078e00ff */
[----:B------:R-:W-:Y:S01]  /*0780*/  ISETP.NE.U32.AND P0, PT, R6, 0x1, PT ;  /* 0x000000010600780c */ /* 0x000fe20003f05070 */
[----:B------:R-:W-:Y:S02]  /*0790*/  IMAD.MOV.U32 R6, RZ, RZ, 0x3d2aaabb ;  /* 0x3d2aaabbff067424 */ /* 0x000fe400078e00ff */
[----:B------:R-:W-:Y:S01]  /*07a0*/  FFMA R4, R3, R4, -0.0013887860113754868507 ;  /* 0xbab607ed03047423 */ /* 0x000fe20000000004 */
[----:B------:R-:W-:Y:S02]  /*07b0*/  LOP3.LUT P1, RZ, R0, 0x2, RZ, 0xc0, !PT ;  /* 0x0000000200ff7812 */ /* 0x000fe4000782c0ff */
[----:B------:R-:W-:-:S02]  /*07c0*/  FSEL R0, R2, 1, P0 ;  /* 0x3f80000002007808 */ /* 0x000fc40000000000 */
[----:B------:R-:W-:Y:S02]  /*07d0*/  FSEL R4, R4, -0.00019574658654164522886, !P0 ;  /* 0xb94d415304047808 */ /* 0x000fe40004000000 */
[----:B------:R-:W-:Y:S01]  /*07e0*/  FSEL R6, R6, 0.0083327032625675201416, !P0 ;  /* 0x3c0885e406067808 */ /* 0x000fe20004000000 */
[----:B------:R-:W-:Y:S01]  /*07f0*/  FFMA R9, R3, R0, RZ ;  /* 0x0000000003097223 */ /* 0x000fe200000000ff */
[----:B------:R-:W-:-:S03]  /*0800*/  FSEL R13, -R13, -0.16666662693023681641, !P0 ;  /* 0xbe2aaaa80d0d7808 */ /* 0x000fc60004000100 */
[----:B------:R-:W-:-:S04]  /*0810*/  FFMA R4, R3, R4, R6 ;  /* 0x0000000403047223 */ /* 0x000fc80000000006 */
[----:B------:R-:W-:-:S04]  /*0820*/  FFMA R4, R3, R4, R13 ;  /* 0x0000000403047223 */ /* 0x000fc8000000000d */
[----:B------:R-:W-:-:S04]  /*0830*/  FFMA R0, R9, R4, R0 ;  /* 0x0000000409007223 */ /* 0x000fc80000000000 */
[----:B------:R-:W-:-:S04]  /*0840*/  @P1 FADD R0, RZ, -R0 ;  /* 0x80000000ff001221 */ /* 0x000fc80000000000 */
[----:B------:R-:W-:-:S07]  /*0850*/  FFMA R7, R0, R14, R7 ;  /* 0x0000000e00077223 */ /* 0x000fce0000000007 */
.L_x_3:
[----:B------:R-:W-:Y:S05]  /*0860*/  BSYNC.RECONVERGENT B0 ;  /* 0x0000000000007941 */ /* 0x000fea0003800200 */
.L_x_2:
[----:B------:R-:W-:-:S05]  /*0870*/  FADD R11, R10, R11 ;  /* 0x0000000b0a0b7221 */ /* 0x000fca0000000000 */
[----:B------:R-:W-:-:S13]  /*0880*/  FSETP.GEU.AND P0, PT, R11, R12, PT ;  /* 0x0000000c0b00720b */ /* 0x000fda0003f0e000 */
[----:B------:R-:W-:Y:S05]  /*0890*/  @!P0 BRA `(.L_x_12) ;  /* 0xfffffff800288947 */ /* 0x000fea000383ffff */
.L_x_1:
[----:B------:R-:W-:Y:S05]  /*08a0*/  BSYNC.RECONVERGENT B1 ;  /* 0x0000000000017941 */ /* 0x000fea0003800200 */
.L_x_0:
[----:B------:R-:W0:Y:S01]  /*08b0*/  S2UR UR5, SR_CgaCtaId ;  /* 0x00000000000579c3 */ /* 0x000e220000008800 */
[----:B------:R-:W-:Y:S01]  /*08c0*/  UMOV UR4, 0x400 ;  /* 0x0000040000047882 */ /* 0x000fe20000000000 */
[C---:B------:R-:W-:Y:S02]  /*08d0*/  ISETP.GT.U32.AND P0, PT, R15.reuse, 0x1ff, PT ;  /* 0x000001ff0f00780c */ /* 0x040fe40003f04070 */
[----:B------:R-:W-:Y:S01]  /*08e0*/  ISETP.GT.U32.AND P1, PT, R15, 0xff, PT ;  /* 0x000000ff0f00780c */ /* 0x000fe20003f24070 */
[----:B0-----:R-:W-:-:S06]  /*08f0*/  ULEA UR4, UR5, UR4, 0x18 ;  /* 0x0000000405047291 */ /* 0x001fcc000f8ec0ff */
[----:B------:R-:W-:-:S05]  /*0900*/  LEA R0, R15, UR4, 0x2 ;  /* 0x000000040f007c11 */ /* 0x000fca000f8e10ff */
[----:B------:R-:W-:Y:S01]  /*0910*/  STS [R0], R7 ;  /* 0x0000000700007388 */ /* 0x000fe20000000800 */
[----:B------:R-:W-:Y:S06]  /*0920*/  BAR.SYNC.DEFER_BLOCKING 0x0 ;  /* 0x0000000000007b1d */ /* 0x000fec0000010000 */
[----:B------:R-:W-:Y:S04]  /*0930*/  @!P0 LDS R2, [R0] ;  /* 0x0000000000028984 */ /* 0x000fe80000000800 */
[----:B------:R-:W0:Y:S02]  /*0940*/  @!P0 LDS R3, [R0+0x800] ;  /* 0x0008000000038984 */ /* 0x000e240000000800 */
[----:B0-----:R-:W-:-:S05]  /*0950*/  @!P0 FADD R3, R2, R3 ;  /* 0x0000000302038221 */ /* 0x001fca0000000000 */
[----:B------:R-:W-:Y:S01]  /*0960*/  @!P0 STS [R0], R3 ;  /* 0x0000000300008388 */ /* 0x000fe20000000800 */
[----:B------:R-:W-:Y:S01]  /*0970*/  BAR.SYNC.DEFER_BLOCKING 0x0 ;  /* 0x0000000000007b1d */ /* 0x000fe20000010000 */
[----:B------:R-:W-:-:S05]  /*0980*/  ISETP.GT.U32.AND P0, PT, R15, 0x7f, PT ;  /* 0x0000007f0f00780c */ /* 0x000fca0003f04070 */
        /* <DEDUP_REMOVED lines=41> */
[----:B------:R-:W-:-:S05]  /*0c20*/  ISETP.NE.AND P1, PT, R15, RZ, PT ;  /* 0x000000ff0f00720c */ /* 0x000fca0003f25270 */
[----:B------:R-:W-:Y:S04]  /*0c30*/  @!P0 LDS R2, [R0] ;  /* 0x0000000000028984 */ /* 0x000fe80000000800 */
[----:B------:R-:W0:Y:S02]  /*0c40*/  @!P0 LDS R7, [R0+0x8] ;  /* 0x0000080000078984 */ /* 0x000e240000000800 */
[----:B0-----:R-:W-:-:S05]  /*0c50*/  @!P0 FADD R7, R2, R7 ;  /* 0x0000000702078221 */ /* 0x001fca0000000000 */
[----:B------:R-:W-:Y:S01]  /*0c60*/  @!P0 STS [R0], R7 ;  /* 0x0000000700008388 */ /* 0x000fe20000000800 */
[----:B------:R-:W-:Y:S06]  /*0c70*/  BAR.SYNC.DEFER_BLOCKING 0x0 ;  /* 0x0000000000007b1d */ /* 0x000fec0000010000 */
[----:B------:R-:W-:Y:S04]  /*0c80*/  @!P1 LDS R2, [R0] ;  /* 0x0000000000029984 */ /* 0x000fe80000000800 */
[----:B------:R-:W0:Y:S02]  /*0c90*/  @!P1 LDS R3, [UR4+0x4] ;  /* 0x00000404ff039984 */ /* 0x000e240008000800 */
[----:B0-----:R-:W-:-:S05]  /*0ca0*/  @!P1 FADD R3, R2, R3 ;  /* 0x0000000302039221 */ /* 0x001fca0000000000 */
[----:B------:R0:W-:Y:S01]  /*0cb0*/  @!P1 STS [R0], R3 ;  /* 0x0000000300009388 */ /* 0x0001e20000000800 */
[----:B------:R-:W-:Y:S06]  /*0cc0*/  BAR.SYNC.DEFER_BLOCKING 0x0 ;  /* 0x0000000000007b1d */ /* 0x000fec0000010000 */
[----:B------:R-:W-:Y:S05]  /*0cd0*/  @P1 EXIT ;  /* 0x000000000000194d */ /* 0x000fea0003800000 */
[----:B------:R-:W1:Y:S01]  /*0ce0*/  LDS R7, [UR4] ;  /* 0x00000004ff077984 */ /* 0x000e620008000800 */
[----:B0-----:R-:W0:Y:S02]  /*0cf0*/  LDC.64 R2, c[0x0][0x388] ;  /* 0x0000e200ff027b82 */ /* 0x001e240000000a00 */
[----:B0-----:R-:W-:-:S05]  /*0d00*/  IMAD.WIDE.U32 R2, R5, 0x4, R2 ;  /* 0x0000000405027825 */ /* 0x001fca00078e0002 */
[----:B-1----:R-:W-:Y:S01]  /*0d10*/  STG.E desc[UR6][R2.64], R7 ;  /* 0x0000000702007986 */ /* 0x002fe2000c101906 */
[----:B------:R-:W-:Y:S05]  /*0d20*/  EXIT ;  /* 0x000000000000794d */ /* 0x000fea0003800000 */
        .weak           $__internal_0_$__cuda_sm20_rcp_rn_f32_slowpath
        .type           $__internal_0_$__cuda_sm20_rcp_rn_f32_slowpath,@function
        .size           $__internal_0_$__cuda_sm20_rcp_rn_f32_slowpath,($__internal_1_$__cuda_sm3x_div_rn_noftz_f32_slowpath - $__internal_0_$__cuda_sm20_rcp_rn_f32_slowpath)
$__internal_0_$__cuda_sm20_rcp_rn_f32_slowpath:
[----:B------:R-:W-:Y:S01]  /*0d30*/  IMAD.SHL.U32 R2, R0, 0x2, RZ ;  /* 0x0000000200027824 */ /* 0x000fe200078e00ff */
[----:B------:R-:W-:Y:S04]  /*0d40*/  BSSY.RECONVERGENT B3, `(.L_x_13) ;  /* 0x0000030000037945 */ /* 0x000fe80003800200 */
[----:B------:R-:W-:-:S04]  /*0d50*/  SHF.R.U32.HI R13, RZ, 0x18, R2 ;  /* 0x00000018ff0d7819 */ /* 0x000fc80000011602 */
[----:B------:R-:W-:-:S13]  /*0d60*/  ISETP.NE.U32.AND P0, PT, R13, RZ, PT ;  /* 0x000000ff0d00720c */ /* 0x000fda0003f05070 */
[----:B------:R-:W-:Y:S05]  /*0d70*/  @P0 BRA `(.L_x_14) ;  /* 0x0000000000280947 */ /* 0x000fea0003800000 */
[----:B------:R-:W-:-:S05]  /*0d80*/  IMAD.SHL.U32 R2, R0, 0x2, RZ ;  /* 0x0000000200027824 */ /* 0x000fca00078e00ff */
[----:B------:R-:W-:-:S13]  /*0d90*/  ISETP.NE.AND P0, PT, R2, RZ, PT ;  /* 0x000000ff0200720c */ /* 0x000fda0003f05270 */
[----:B------:R-:W-:Y:S01]  /*0da0*/  @P0 FFMA R6, R0, 1.84467440737095516160e+19, RZ ;  /* 0x5f80000000060823 */ /* 0x000fe200000000ff */
[----:B------:R-:W-:Y:S08]  /*0db0*/  @!P0 MUFU.RCP R3, R0 ;  /* 0x0000000000038308 */ /* 0x000ff00000001000 */
[----:B------:R-:W0:Y:S02]  /*0dc0*/  @P0 MUFU.RCP R9, R6 ;  /* 0x0000000600090308 */ /* 0x000e240000001000 */
[----:B0-----:R-:W-:-:S04]  /*0dd0*/  @P0 FFMA R2, R6, R9, -1 ;  /* 0xbf80000006020423 */ /* 0x001fc80000000009 */
[----:B------:R-:W-:-:S04]  /*0de0*/  @P0 FADD.FTZ R2, -R2, -RZ ;  /* 0x800000ff02020221 */ /* 0x000fc80000010100 */
[----:B------:R-:W-:-:S04]  /*0df0*/  @P0 FFMA R2, R9, R2, R9 ;  /* 0x0000000209020223 */ /* 0x000fc80000000009 */
[----:B------:R-:W-:Y:S01]  /*0e00*/  @P0 FFMA R3, R2, 1.84467440737095516160e+19, RZ ;  /* 0x5f80000002030823 */ /* 0x000fe200000000ff */
[----:B------:R-:W-:Y:S06]  /*0e10*/  BRA `(.L_x_15) ;  /* 0x0000000000887947 */ /* 0x000fec0003800000 */
.L_x_14:
[----:B------:R-:W-:-:S05]  /*0e20*/  VIADD R17, R13, 0xffffff03 ;  /* 0xffffff030d117836 */ /* 0x000fca0000000000 */
[----:B------:R-:W-:-:S13]  /*0e30*/  ISETP.GT.U32.AND P0, PT, R17, 0x1, PT ;  /* 0x000000011100780c */ /* 0x000fda0003f04070 */
[----:B------:R-:W-:Y:S05]  /*0e40*/  @P0 BRA `(.L_x_16) ;  /* 0x0000000000780947 */ /* 0x000fea0003800000 */
[----:B------:R-:W-:Y:S01]  /*0e50*/  LOP3.LUT R2, R0, 0x7fffff, RZ, 0xc0, !PT ;  /* 0x007fffff00027812 */ /* 0x000fe200078ec0ff */
[----:B------:R-:W-:-:S03]  /*0e60*/  IMAD.MOV.U32 R16, RZ, RZ, 0x3 ;  /* 0x00000003ff107424 */ /* 0x000fc600078e00ff */
[----:B------:R-:W-:Y:S02]  /*0e70*/  LOP3.LUT R2, R2, 0x3f800000, RZ, 0xfc, !PT ;  /* 0x3f80000002027812 */ /* 0x000fe400078efcff */
[----:B------:R-:W-:Y:S02]  /*0e80*/  SHF.L.U32 R16, R16, R17, RZ ;  /* 0x0000001110107219 */ /* 0x000fe400000006ff */
[----:B------:R-:W0:Y:S02]  /*0e90*/  MUFU.RCP R3, R2 ;  /* 0x0000000200037308 */ /* 0x000e240000001000 */
[----:B0-----:R-:W-:-:S04]  /*0ea0*/  FFMA R6, R2, R3, -1 ;  /* 0xbf80000002067423 */ /* 0x001fc80000000003 */
[----:B------:R-:W-:-:S04]  /*0eb0*/  FADD.FTZ R6, -R6, -RZ ;  /* 0x800000ff06067221 */ /* 0x000fc80000010100 */
[CCC-:B------:R-:W-:Y:S01]  /*0ec0*/  FFMA.RM R8, R3.reuse, R6.reuse, R3.reuse ;  /* 0x0000000603087223 */ /* 0x1c0fe20000004003 */
[----:B------:R-:W-:-:S04]  /*0ed0*/  FFMA.RP R9, R3, R6, R3 ;  /* 0x0000000603097223 */ /* 0x000fc80000008003 */
[C---:B------:R-:W-:Y:S02]  /*0ee0*/  LOP3.LUT R3, R8.reuse, 0x7fffff, RZ, 0xc0, !PT ;  /* 0x007fffff08037812 */ /* 0x040fe400078ec0ff */
[----:B------:R-:W-:Y:S02]  /*0ef0*/  FSETP.NEU.FTZ.AND P0, PT, R8, R9, PT ;  /* 0x000000090800720b */ /* 0x000fe40003f1d000 */
[----:B------:R-:W-:Y:S02]  /*0f00*/  LOP3.LUT R3, R3, 0x800000, RZ, 0xfc, !PT ;  /* 0x0080000003037812 */ /* 0x000fe400078efcff */
[----:B------:R-:W-:Y:S02]  /*0f10*/  SEL R6, RZ, 0xffffffff, !P0 ;  /* 0xffffffffff067807 */ /* 0x000fe40004000000 */
[----:B------:R-:W-:-:S03]  /*0f20*/  LOP3.LUT R16, R16, R3, RZ, 0xc0, !PT ;  /* 0x0000000310107212 */ /* 0x000fc600078ec0ff */
[----:B------:R-:W-:Y:S01]  /*0f30*/  IMAD.MOV R6, RZ, RZ, -R6 ;  /* 0x000000ffff067224 */ /* 0x000fe200078e0a06 */
[----:B------:R-:W-:-:S04]  /*0f40*/  SHF.R.U32.HI R16, RZ, R17, R16 ;  /* 0x00000011ff107219 */ /* 0x000fc80000011610 */
[----:B------:R-:W-:Y:S02]  /*0f50*/  LOP3.LUT P1, RZ, R6, R17, R3, 0xf8, !PT ;  /* 0x0000001106ff7212 */ /* 0x000fe4000782f803 */
[C---:B------:R-:W-:Y:S02]  /*0f60*/  LOP3.LUT P0, RZ, R16.reuse, 0x1, RZ, 0xc0, !PT ;  /* 0x0000000110ff7812 */ /* 0x040fe4000780c0ff */
[----:B------:R-:W-:-:S04]  /*0f70*/  LOP3.LUT P2, RZ, R16, 0x2, RZ, 0xc0, !PT ;  /* 0x0000000210ff7812 */ /* 0x000fc8000784c0ff */
[----:B------:R-:W-:Y:S02]  /*0f80*/  PLOP3.LUT P0, PT, P0, P1, P2, 0xe0, 0x0 ;  /* 0x000000000000781c */ /* 0x000fe40000703c20 */
[----:B------:R-:W-:Y:S02]  /*0f90*/  LOP3.LUT P1, RZ, R0, 0x7fffff, RZ, 0xc0, !PT ;  /* 0x007fffff00ff7812 */ /* 0x000fe4000782c0ff */
[----:B------:R-:W-:-:S05]  /*0fa0*/  SEL R2, RZ, 0x1, !P0 ;  /* 0x00000001ff027807 */ /* 0x000fca0004000000 */
[----:B------:R-:W-:-:S05]  /*0fb0*/  IMAD.MOV R2, RZ, RZ, -R2 ;  /* 0x000000ffff027224 */ /* 0x000fca00078e0a02 */
[----:B------:R-:W-:Y:S01]  /*0fc0*/  ISETP.GE.AND P0, PT, R2, RZ, PT ;  /* 0x000000ff0200720c */ /* 0x000fe20003f06270 */
[----:B------:R-:W-:-:S05]  /*0fd0*/  VIADD R2, R13, 0xffffff04 ;  /* 0xffffff040d027836 */ /* 0x000fca0000000000 */
[----:B------:R-:W-:-:S07]  /*0fe0*/  SHF.R.U32.HI R3, RZ, R2, R3 ;  /* 0x00000002ff037219 */ /* 0x000fce0000011603 */
[----:B------:R-:W-:-:S04]  /*0ff0*/  @!P0 VIADD R3, R3, 0x1 ;  /* 0x0000000103038836 */ /* 0x000fc80000000000 */
[----:B------:R-:W-:-:S05]  /*1000*/  @!P1 IMAD.SHL.U32 R3, R3, 0x2, RZ ;  /* 0x0000000203039824 */ /* 0x000fca00078e00ff */
[----:B------:R-:W-:Y:S01]  /*1010*/  LOP3.LUT R3, R3, 0x80000000, R0, 0xf8, !PT ;  /* 0x8000000003037812 */ /* 0x000fe200078ef800 */
[----:B------:R-:W-:Y:S06]  /*1020*/  BRA `(.L_x_15) ;  /* 0x0000000000047947 */ /* 0x000fec0003800000 */
.L_x_16:
[----:B------:R0:W1:Y:S02]  /*1030*/  MUFU.RCP R3, R0 ;  /* 0x0000000000037308 */ /* 0x0000640000001000 */
.L_x_15:
[----:B------:R-:W-:Y:S05]  /*1040*/  BSYNC.RECONVERGENT B3 ;  /* 0x0000000000037941 */ /* 0x000fea0003800200 */
.L_x_13:
[----:B-1----:R-:W-:Y:S02]  /*1050*/  IMAD.MOV.U32 R13, RZ, RZ, R3 ;  /* 0x000000ffff0d7224 */ /* 0x002fe400078e0003 */
[----:B------:R-:W-:Y:S02]  /*1060*/  IMAD.MOV.U32 R2, RZ, RZ, R4 ;  /* 0x000000ffff027224 */ /* 0x000fe400078e0004 */
[----:B------:R-:W-:-:S04]  /*1070*/  IMAD.MOV.U32 R3, RZ, RZ, 0x0 ;  /* 0x00000000ff037424 */ /* 0x000fc800078e00ff */
[----:B0-----:R-:W-:Y:S05]  /*1080*/  RET.REL.NODEC R2 `(_Z14kernelIntegralffPfi) ;  /* 0xffffffec02dc7950 */ /* 0x001fea0003c3ffff */
        .weak           $__internal_1_$__cuda_sm3x_div_rn_noftz_f32_slowpath
        .type           $__internal_1_$__cuda_sm3x_div_rn_noftz_f32_slowpath,@function
        .size           $__internal_1_$__cuda_sm3x_div_rn_noftz_f32_slowpath,(.L_x_30 - $__internal_1_$__cuda_sm3x_div_rn_noftz_f32_slowpath)
$__internal_1_$__cuda_sm3x_div_rn_noftz_f32_slowpath:
[----:B------:R-:W-:Y:S01]  /*1090*/  SHF.R.U32.HI R8, RZ, 0x17, R9 ;  /* 0x00000017ff087819 */ /* 0x000fe20000011609 */
[----:B------:R-:W-:Y:S01]  /*10a0*/  BSSY.RECONVERGENT B3, `(.L_x_17) ;  /* 0x0000064000037945 */ /* 0x000fe20003800200 */
[--C-:B------:R-:W-:Y:S02]  /*10b0*/  SHF.R.U32.HI R2, RZ, 0x17, R0.reuse ;  /* 0x00000017ff027819 */ /* 0x100fe40000011600 */
[----:B------:R-:W-:Y:S02]  /*10c0*/  LOP3.LUT R8, R8, 0xff, RZ, 0xc0, !PT ;  /* 0x000000ff08087812 */ /* 0x000fe400078ec0ff */
[----:B------:R-:W-:Y:S01]  /*10d0*/  LOP3.LUT R16, R2, 0xff, RZ, 0xc0, !PT ;  /* 0x000000ff02107812 */ /* 0x000fe200078ec0ff */
[----:B------:R-:W-:Y:S02]  /*10e0*/  IMAD.MOV.U32 R2, RZ, RZ, R0 ;  /* 0x000000ffff027224 */ /* 0x000fe400078e0000 */
[----:B------:R-:W-:Y:S02]  /*10f0*/  VIADD R14, R8, 0xffffffff ;  /* 0xffffffff080e7836 */ /* 0x000fe40000000000 */
[----:B------:R-:W-:-:S03]  /*1100*/  VIADD R13, R16, 0xffffffff ;  /* 0xffffffff100d7836 */ /* 0x000fc60000000000 */
[----:B------:R-:W-:-:S04]  /*1110*/  ISETP.GT.U32.AND P0, PT, R14, 0xfd, PT ;  /* 0x000000fd0e00780c */ /* 0x000fc80003f04070 */
[----:B------:R-:W-:-:S13]  /*1120*/  ISETP.GT.U32.OR P0, PT, R13, 0xfd, P0 ;  /* 0x000000fd0d00780c */ /* 0x000fda0000704470 */
[----:B------:R-:W-:Y:S01]  /*1130*/  @!P0 IMAD.MOV.U32 R6, RZ, RZ, RZ ;  /* 0x000000ffff068224 */ /* 0x000fe200078e00ff */
[----:B------:R-:W-:Y:S06]  /*1140*/  @!P0 BRA `(.L_x_18) ;  /* 0x0000000000608947 */ /* 0x000fec0003800000 */
[----:B------:R-:W-:Y:S01]  /*1150*/  FSETP.GTU.FTZ.AND P0, PT, |R0|, +INF , PT ;  /* 0x7f8000000000780b */ /* 0x000fe20003f1c200 */
[----:B------:R-:W-:Y:S01]  /*1160*/  IMAD.MOV.U32 R3, RZ, RZ, R9 ;  /* 0x000000ffff037224 */ /* 0x000fe200078e0009 */
[----:B------:R-:W-:-:S04]  /*1170*/  FSETP.GTU.FTZ.AND P1, PT, |R9|, +INF , PT ;  /* 0x7f8000000900780b */ /* 0x000fc80003f3c200 */
[----:B------:R-:W-:-:S13]  /*1180*/  PLOP3.LUT P0, PT, P0, P1, PT, 0xf8, 0x8f ;  /* 0x00000000008f781c */ /* 0x000fda0000703f70 */
[----:B------:R-:W-:Y:S05]  /*1190*/  @P0 BRA `(.L_x_19) ;  /* 0x00000004004c0947 */ /* 0x000fea0003800000 */
[----:B------:R-:W-:-:S13]  /*11a0*/  LOP3.LUT P0, RZ, R9, 0x7fffffff, R2, 0xc8, !PT ;  /* 0x7fffffff09ff7812 */ /* 0x000fda000780c802 */
[----:B------:R-:W-:Y:S05]  /*11b0*/  @!P0 BRA `(.L_x_20) ;  /* 0x00000004003c8947 */ /* 0x000fea0003800000 */
[C---:B------:R-:W-:Y:S02]  /*11c0*/  FSETP.NEU.FTZ.AND P2, PT, |R0|.reuse, +INF , PT ;  /* 0x7f8000000000780b */ /* 0x040fe40003f5d200 */
[----:B------:R-:W-:Y:S02]  /*11d0*/  FSETP.NEU.FTZ.AND P1, PT, |R3|, +INF , PT ;  /* 0x7f8000000300780b */ /* 0x000fe40003f3d200 */
[----:B------:R-:W-:-:S11]  /*11e0*/  FSETP.NEU.FTZ.AND P0, PT, |R0|, +INF , PT ;  /* 0x7f8000000000780b */ /* 0x000fd60003f1d200 */
[----:B------:R-:W-:Y:S05]  /*11f0*/  @!P1 BRA !P2, `(.L_x_20) ;  /* 0x00000004002c9947 */ /* 0x000fea0005000000 */
[----:B------:R-:W-:-:S04]  /*1200*/  LOP3.LUT P2, RZ, R2, 0x7fffffff, RZ, 0xc0, !PT ;  /* 0x7fffffff02ff7812 */ /* 0x000fc8000784c0ff */
[----:B------:R-:W-:-:S13]  /*1210*/  PLOP3.LUT P1, PT, P1, P2, PT, 0x2f, 0xf2 ;  /* 0x0000000000f2781c */ /* 0x000fda0000f24577 */
[----:B------:R-:W-:Y:S05]  /*1220*/  @P1 BRA `(.L_x_21) ;  /* 0x0000000400181947 */ /* 0x000fea0003800000 */
[----:B------:R-:W-:-:S04]  /*1230*/  LOP3.LUT P1, RZ, R9, 0x7fffffff, RZ, 0xc0, !PT ;  /* 0x7fffffff09ff7812 */ /* 0x000fc8000782c0ff */
[----:B------:R-:W-:-:S13]  /*1240*/  PLOP3.LUT P0, PT, P0, P1, PT, 0x2f, 0xf2 ;  /* 0x0000000000f2781c */ /* 0x000fda0000702577 */
[----:B------:R-:W-:Y:S05]  /*1250*/  @P0 BRA `(.L_x_22) ;  /* 0x0000000400000947 */ /* 0x000fea0003800000 */
[----:B------:R-:W-:Y:S02]  /*1260*/  ISETP.GE.AND P0, PT, R13, RZ, PT ;  /* 0x000000ff0d00720c */ /* 0x000fe40003f06270 */
[----:B------:R-:W-:-:S11]  /*1270*/  ISETP.GE.AND P1, PT, R14, RZ, PT ;  /* 0x000000ff0e00720c */ /* 0x000fd60003f26270 */
[----:B------:R-:W-:Y:S02]  /*1280*/  @P0 IMAD.MOV.U32 R6, RZ, RZ, RZ ;  /* 0x000000ffff060224 */ /* 0x000fe400078e00ff */
[----:B------:R-:W-:Y:S01]  /*1290*/  @!P0 FFMA R2, R0, 1.84467440737095516160e+19, RZ ;  /* 0x5f80000000028823 */ /* 0x000fe200000000ff */
[----:B------:R-:W-:Y:S02]  /*12a0*/  @!P0 IMAD.MOV.U32 R6, RZ, RZ, -0x40 ;  /* 0xffffffc0ff068424 */ /* 0x000fe400078e00ff */
[----:B------:R-:W-:Y:S02]  /*12b0*/  @!P1 FFMA R9, R3, 1.84467440737095516160e+19, RZ ;  /* 0x5f80000003099823 */ /* 0x000fe400000000ff */
[----:B------:R-:W-:-:S07]  /*12c0*/  @!P1 VIADD R6, R6, 0x40 ;  /* 0x0000004006069836 */ /* 0x000fce0000000000 */
.L_x_18:
[----:B------:R-:W-:Y:S01]  /*12d0*/  LEA R14, R8, 0xc0800000, 0x17 ;  /* 0xc0800000080e7811 */ /* 0x000fe200078eb8ff */
[----:B------:R-:W-:Y:S01]  /*12e0*/  VIADD R3, R16, 0xffffff81 ;  /* 0xffffff8110037836 */ /* 0x000fe20000000000 */
[----:B------:R-:W-:Y:S03]  /*12f0*/  BSSY.RECONVERGENT B4, `(.L_x_23) ;  /* 0x0000035000047945 */ /* 0x000fe60003800200 */
[----:B------:R-:W-:Y:S02]  /*1300*/  IMAD.IADD R14, R9, 0x1, -R14 ;  /* 0x00000001090e7824 */ /* 0x000fe400078e0a0e */
[----:B------:R-:W-:Y:S02]  /*1310*/  IMAD R2, R3, -0x800000, R2 ;  /* 0xff80000003027824 */ /* 0x000fe400078e0202 */
[----:B------:R-:W0:Y:S01]  /*1320*/  MUFU.RCP R9, R14 ;  /* 0x0000000e00097308 */ /* 0x000e220000001000 */
[----:B------:R-:W-:-:S04]  /*1330*/  FADD.FTZ R13, -R14, -RZ ;  /* 0x800000ff0e0d7221 */ /* 0x000fc80000010100 */
[----:B0-----:R-:W-:-:S04]  /*1340*/  FFMA R16, R9, R13, 1 ;  /* 0x3f80000009107423 */ /* 0x001fc8000000000d */
[----:B------:R-:W-:-:S04]  /*1350*/  FFMA R18, R9, R16, R9 ;  /* 0x0000001009127223 */ /* 0x000fc80000000009 */
[----:B------:R-:W-:-:S04]  /*1360*/  FFMA R9, R2, R18, RZ ;  /* 0x0000001202097223 */ /* 0x000fc800000000ff */
[----:B------:R-:W-:-:S04]  /*1370*/  FFMA R16, R13, R9, R2 ;  /* 0x000000090d107223 */ /* 0x000fc80000000002 */
[----:B------:R-:W-:Y:S01]  /*1380*/  FFMA R17, R18, R16, R9 ;  /* 0x0000001012117223 */ /* 0x000fe20000000009 */
[----:B------:R-:W-:-:S03]  /*1390*/  IADD3 R9, PT, PT, R3, 0x7f, -R8 ;  /* 0x0000007f03097810 */ /* 0x000fc60007ffe808 */
[----:B------:R-:W-:Y:S02]  /*13a0*/  FFMA R16, R13, R17, R2 ;  /* 0x000000110d107223 */ /* 0x000fe40000000002 */
[----:B------:R-:W-:Y:S02]  /*13b0*/  IMAD.IADD R9, R9, 0x1, R6 ;  /* 0x0000000109097824 */ /* 0x000fe400078e0206 */
[----:B------:R-:W-:-:S05]  /*13c0*/  FFMA R2, R18, R16, R17 ;  /* 0x0000001012027223 */ /* 0x000fca0000000011 */
[----:B------:R-:W-:-:S04]  /*13d0*/  SHF.R.U32.HI R3, RZ, 0x17, R2 ;  /* 0x00000017ff037819 */ /* 0x000fc80000011602 */
[----:B------:R-:W-:-:S05]  /*13e0*/  LOP3.LUT R3, R3, 0xff, RZ, 0xc0, !PT ;  /* 0x000000ff03037812 */ /* 0x000fca00078ec0ff */
[----:B------:R-:W-:-:S04]  /*13f0*/  IMAD.IADD R13, R3, 0x1, R9 ;  /* 0x00000001030d7824 */ /* 0x000fc800078e0209 */
[----:B------:R-:W-:-:S05]  /*1400*/  VIADD R3, R13, 0xffffffff ;  /* 0xffffffff0d037836 */ /* 0x000fca0000000000 */
[----:B------:R-:W-:-:S13]  /*1410*/  ISETP.GE.U32.AND P0, PT, R3, 0xfe, PT ;  /* 0x000000fe0300780c */ /* 0x000fda0003f06070 */
[----:B------:R-:W-:Y:S05]  /*1420*/  @!P0 BRA `(.L_x_24) ;  /* 0x0000000000808947 */ /* 0x000fea0003800000 */
[----:B------:R-:W-:-:S13]  /*1430*/  ISETP.GT.AND P0, PT, R13, 0xfe, PT ;  /* 0x000000fe0d00780c */ /* 0x000fda0003f04270 */
[----:B------:R-:W-:Y:S05]  /*1440*/  @P0 BRA `(.L_x_25) ;  /* 0x00000000006c0947 */ /* 0x000fea0003800000 */
[----:B------:R-:W-:-:S13]  /*1450*/  ISETP.GE.AND P0, PT, R13, 0x1, PT ;  /* 0x000000010d00780c */ /* 0x000fda0003f06270 */
[----:B------:R-:W-:Y:S05]  /*1460*/  @P0 BRA `(.L_x_26) ;  /* 0x0000000000740947 */ /* 0x000fea0003800000 */
[----:B------:R-:W-:Y:S02]  /*1470*/  ISETP.GE.AND P0, PT, R13, -0x18, PT ;  /* 0xffffffe80d00780c */ /* 0x000fe40003f06270 */
[----:B------:R-:W-:-:S11]  /*1480*/  LOP3.LUT R2, R2, 0x80000000, RZ, 0xc0, !PT ;  /* 0x8000000002027812 */ /* 0x000fd600078ec0ff */
[----:B------:R-:W-:Y:S05]  /*1490*/  @!P0 BRA `(.L_x_26) ;  /* 0x0000000000688947 */ /* 0x000fea0003800000 */
[CCC-:B------:R-:W-:Y:S01]  /*14a0*/  FFMA.RZ R3, R18.reuse, R16.reuse, R17.reuse ;  /* 0x0000001012037223 */ /* 0x1c0fe2000000c011 */
[C---:B------:R-:W-:Y:S02]  /*14b0*/  VIADD R9, R13.reuse, 0x20 ;  /* 0x000000200d097836 */ /* 0x040fe40000000000 */
[CCC-:B------:R-:W-:Y:S01]  /*14c0*/  FFMA.RM R6, R18.reuse, R16.reuse, R17.reuse ;  /* 0x0000001012067223 */ /* 0x1c0fe20000004011 */
[----:B------:R-:W-:Y:S02]  /*14d0*/  ISETP.NE.AND P2, PT, R13, RZ, PT ;  /* 0x000000ff0d00720c */ /* 0x000fe40003f45270 */
[----:B------:R-:W-:Y:S01]  /*14e0*/  LOP3.LUT R8, R3, 0x7fffff, RZ, 0xc0, !PT ;  /* 0x007fffff03087812 */ /* 0x000fe200078ec0ff */
[----:B------:R-:W-:Y:S01]  /*14f0*/  FFMA.RP R3, R18, R16, R17 ;  /* 0x0000001012037223 */ /* 0x000fe20000008011 */
[----:B------:R-:W-:Y:S01]  /*1500*/  ISETP.NE.AND P1, PT, R13, RZ, PT ;  /* 0x000000ff0d00720c */ /* 0x000fe20003f25270 */
[----:B------:R-:W-:Y:S01]  /*1510*/  IMAD.MOV R13, RZ, RZ, -R13 ;  /* 0x000000ffff0d7224 */ /* 0x000fe200078e0a0d */
[----:B------:R-:W-:-:S02]  /*1520*/  LOP3.LUT R8, R8, 0x800000, RZ, 0xfc, !PT ;  /* 0x0080000008087812 */ /* 0x000fc400078efcff */
[----:B------:R-:W-:Y:S02]  /*1530*/  FSETP.NEU.FTZ.AND P0, PT, R3, R6, PT ;  /* 0x000000060300720b */ /* 0x000fe40003f1d000 */
[----:B------:R-:W-:Y:S02]  /*1540*/  SHF.L.U32 R9, R8, R9, RZ ;  /* 0x0000000908097219 */ /* 0x000fe400000006ff */
[----:B------:R-:W-:Y:S02]  /*1550*/  SEL R3, R13, RZ, P2 ;  /* 0x000000ff0d037207 */ /* 0x000fe40001000000 */
[----:B------:R-:W-:Y:S02]  /*1560*/  ISETP.NE.AND P1, PT, R9, RZ, P1 ;  /* 0x000000ff0900720c */ /* 0x000fe40000f25270 */
[----:B------:R-:W-:Y:S02]  /*1570*/  SHF.R.U32.HI R3, RZ, R3, R8 ;  /* 0x00000003ff037219 */ /* 0x000fe40000011608 */
[----:B------:R-:W-:-:S02]  /*1580*/  PLOP3.LUT P0, PT, P0, P1, PT, 0xf8, 0x8f ;  /* 0x00000000008f781c */ /* 0x000fc40000703f70 */
[----:B------:R-:W-:Y:S02]  /*1590*/  SHF.R.U32.HI R9, RZ, 0x1, R3 ;  /* 0x00000001ff097819 */ /* 0x000fe40000011603 */
[----:B------:R-:W-:-:S04]  /*15a0*/  SEL R6, RZ, 0x1, !P0 ;  /* 0x00000001ff067807 */ /* 0x000fc80004000000 */
[----:B------:R-:W-:-:S04]  /*15b0*/  LOP3.LUT R6, R6, 0x1, R9, 0xf8, !PT ;  /* 0x0000000106067812 */ /* 0x000fc800078ef809 */
[----:B------:R-:W-:-:S05]  /*15c0*/  LOP3.LUT R6, R6, R3, RZ, 0xc0, !PT ;  /* 0x0000000306067212 */ /* 0x000fca00078ec0ff */
[----:B------:R-:W-:-:S05]  /*15d0*/  IMAD.IADD R9, R9, 0x1, R6 ;  /* 0x0000000109097824 */ /* 0x000fca00078e0206 */
[----:B------:R-:W-:Y:S01]  /*15e0*/  LOP3.LUT R2, R9, R2, RZ, 0xfc, !PT ;  /* 0x0000000209027212 */ /* 0x000fe200078efcff */
[----:B------:R-:W-:Y:S06]  /*15f0*/  BRA `(.L_x_26) ;  /* 0x0000000000107947 */ /* 0x000fec0003800000 */
.L_x_25:
[----:B------:R-:W-:-:S04]  /*1600*/  LOP3.LUT R2, R2, 0x80000000, RZ, 0xc0, !PT ;  /* 0x8000000002027812 */ /* 0x000fc800078ec0ff */
[----:B------:R-:W-:Y:S01]  /*1610*/  LOP3.LUT R2, R2, 0x7f800000, RZ, 0xfc, !PT ;  /* 0x7f80000002027812 */ /* 0x000fe200078efcff */
[----:B------:R-:W-:Y:S06]  /*1620*/  BRA `(.L_x_26) ;  /* 0x0000000000047947 */ /* 0x000fec0003800000 */
.L_x_24:
[----:B------:R-:W-:-:S07]  /*1630*/  IMAD R2, R9, 0x800000, R2 ;  /* 0x0080000009027824 */ /* 0x000fce00078e0202 */
.L_x_26:
[----:B------:R-:W-:Y:S05]  /*1640*/  BSYNC.RECONVERGENT B4 ;  /* 0x0000000000047941 */ /* 0x000fea0003800200 */
.L_x_23:
[----:B------:R-:W-:Y:S05]  /*1650*/  BRA `(.L_x_27) ;  /* 0x0000000000207947 */ /* 0x000fea0003800000 */
.L_x_22:
[----:B------:R-:W-:-:S04]  /*1660*/  LOP3.LUT R2, R9, 0x80000000, R2, 0x48, !PT ;  /* 0x8000000009027812 */ /* 0x000fc800078e4802 */
[----:B------:R-:W-:Y:S01]  /*1670*/  LOP3.LUT R2, R2, 0x7f800000, RZ, 0xfc, !PT ;  /* 0x7f80000002027812 */ /* 0x000fe200078efcff */
[----:B------:R-:W-:Y:S06]  /*1680*/  BRA `(.L_x_27) ;  /* 0x0000000000147947 */ /* 0x000fec0003800000 */
.L_x_21:
[----:B------:R-:W-:Y:S01]  /*1690*/  LOP3.LUT R2, R9, 0x80000000, R2, 0x48, !PT ;  /* 0x8000000009027812 */ /* 0x000fe200078e4802 */
[----:B------:R-:W-:Y:S06]  /*16a0*/  BRA `(.L_x_27) ;  /* 0x00000000000c7947 */ /* 0x000fec0003800000 */
.L_x_20:
[----:B------:R-:W0:Y:S01]  /*16b0*/  MUFU.RSQ R2, -QNAN ;  /* 0xffc0000000027908 */ /* 0x000e220000001400 */
[----:B------:R-:W-:Y:S05]  /*16c0*/  BRA `(.L_x_27) ;  /* 0x0000000000047947 */ /* 0x000fea0003800000 */
.L_x_19:
[----:B------:R-:W-:-:S07]  /*16d0*/  FADD.FTZ R2, R0, R3 ;  /* 0x0000000300027221 */ /* 0x000fce0000010000 */
.L_x_27:
[----:B------:R-:W-:Y:S05]  /*16e0*/  BSYNC.RECONVERGENT B3 ;  /* 0x0000000000037941 */ /* 0x000fea0003800200 */
.L_x_17:
[----:B0-----:R-:W-:Y:S02]  /*16f0*/  IMAD.MOV.U32 R14, RZ, RZ, R2 ;  /* 0x000000ffff0e7224 */ /* 0x001fe400078e0002 */
[----:B------:R-:W-:Y:S02]  /*1700*/  IMAD.MOV.U32 R2, RZ, RZ, R4 ;  /* 0x000000ffff027224 */ /* 0x000fe400078e0004 */
[----:B------:R-:W-:-:S04]  /*1710*/  IMAD.MOV.U32 R3, RZ, RZ, 0x0 ;  /* 0x00000000ff037424 */ /* 0x000fc800078e00ff */
[----:B------:R-:W-:Y:S05]  /*1720*/  RET.REL.NODEC R2 `(_Z14kernelIntegralffPfi) ;  /* 0xffffffe802347950 */ /* 0x000fea0003c3ffff */
.L_x_28:
[----:B------:R-:W-:-:S00]  /*1730*/  BRA `(.L_x_28) ;  /* 0xfffffffc00fc7947 */ /* 0x000fc0000383ffff */
[----:B------:R-:W-:-:S00]  /*1740*/  NOP ;  /* 0x0000000000007918 */ /* 0x000fc00000000000 */
        /* <DEDUP_REMOVED lines=11> */
.L_x_30:


//--------------------- .nv.global.init           --------------------------
	.section	.nv.global.init,"aw",@progbits
	.align	4
.nv.global.init:
	.type		__cudart_i2opi_f,@object
	.size		__cudart_i2opi_f,(.L_0 - __cudart_i2opi_f)
__cudart_i2opi_f:
        /*0000*/ 	.byte	0x41, 0x90, 0x43, 0x3c, 0x99, 0x95, 0x62, 0xdb, 0xc0, 0xdd, 0x34, 0xf5, 0xd1, 0x57, 0x27, 0xfc
        /*0010*/ 	.byte	0x29, 0x15, 0x44, 0x4e, 0x6e, 0x83, 0xf9, 0xa2
.L_0:


//--------------------- .nv.shared._Z14kernelIntegralffPfi --------------------------
	.section	.nv.shared._Z14kernelIntegralffPfi,"aw",@nobits
	.sectionflags	@""
	.align	4
.nv.shared._Z14kernelIntegralffPfi:
	.zero		5120


//--------------------- .nv.shared.reserved.0     --------------------------
	.section	.nv.shared.reserved.0,"aw",@nobits
	.weak		__nv_reservedSMEM_offset_0_alias
	.size		__nv_reservedSMEM_offset_0_alias, 0, 64
	.other		__nv_reservedSMEM_offset_0_alias,@"STO_CUDA_RESERVED_SHARED STV_DEFAULT"
__nv_reservedSMEM_offset_0_alias:
	.zero		0
	.zero		64


//--------------------- .nv.constant0._Z14kernelIntegralffPfi --------------------------
	.section	.nv.constant0._Z14kernelIntegralffPfi,"a",@progbits
	.sectionflags	@""
	.align	4
.nv.constant0._Z14kernelIntegralffPfi:
	.zero		916


//--------------------- SYMBOLS --------------------------

	.type		.nv.reservedSmem.offset0,@object
	.size		.nv.reservedSmem.offset0,0x4
	.type		.nv.reservedSmem.cap,@object
	.size		.nv.reservedSmem.cap,0x4
